//
// Generated by NVIDIA NVVM Compiler
//
// Compiler Build ID: CL-36424714
// Cuda compilation tools, release 13.0, V13.0.88
// Based on NVVM 20.0.0
//

.version 9.0
.target sm_100
.address_size 64

	// .globl	_Z28my_sgemm_global_mem_coalesceiiifPKfS0_fPf

.visible .entry _Z28my_sgemm_global_mem_coalesceiiifPKfS0_fPf(
	.param .u32 _Z28my_sgemm_global_mem_coalesceiiifPKfS0_fPf_param_0,
	.param .u32 _Z28my_sgemm_global_mem_coalesceiiifPKfS0_fPf_param_1,
	.param .u32 _Z28my_sgemm_global_mem_coalesceiiifPKfS0_fPf_param_2,
	.param .f32 _Z28my_sgemm_global_mem_coalesceiiifPKfS0_fPf_param_3,
	.param .u64 .ptr .align 1 _Z28my_sgemm_global_mem_coalesceiiifPKfS0_fPf_param_4,
	.param .u64 .ptr .align 1 _Z28my_sgemm_global_mem_coalesceiiifPKfS0_fPf_param_5,
	.param .f32 _Z28my_sgemm_global_mem_coalesceiiifPKfS0_fPf_param_6,
	.param .u64 .ptr .align 1 _Z28my_sgemm_global_mem_coalesceiiifPKfS0_fPf_param_7
)
{
	.reg .pred 	%p<13>;
	.reg .b32 	%r<92>;
	.reg .b32 	%f<73>;
	.reg .b64 	%rd<70>;

	ld.param.u32 	%r46, [_Z28my_sgemm_global_mem_coalesceiiifPKfS0_fPf_param_0];
	ld.param.u32 	%r44, [_Z28my_sgemm_global_mem_coalesceiiifPKfS0_fPf_param_1];
	ld.param.u32 	%r45, [_Z28my_sgemm_global_mem_coalesceiiifPKfS0_fPf_param_2];
	ld.param.f32 	%f13, [_Z28my_sgemm_global_mem_coalesceiiifPKfS0_fPf_param_3];
	ld.param.u64 	%rd4, [_Z28my_sgemm_global_mem_coalesceiiifPKfS0_fPf_param_4];
	ld.param.u64 	%rd5, [_Z28my_sgemm_global_mem_coalesceiiifPKfS0_fPf_param_5];
	ld.param.f32 	%f14, [_Z28my_sgemm_global_mem_coalesceiiifPKfS0_fPf_param_6];
	cvta.to.global.u64 	%rd1, %rd5;
	cvta.to.global.u64 	%rd2, %rd4;
	mov.u32 	%r47, %ctaid.x;
	mov.u32 	%r48, %ntid.x;
	mul.lo.s32 	%r1, %r47, %r48;
	mov.u32 	%r2, %tid.x;
	add.s32 	%r3, %r1, %r2;
	mov.u32 	%r49, %ctaid.y;
	mov.u32 	%r50, %ntid.y;
	mov.u32 	%r51, %tid.y;
	mad.lo.s32 	%r4, %r49, %r50, %r51;
	setp.ge.u32 	%p1, %r4, %r46;
	setp.ge.u32 	%p2, %r3, %r44;
	or.pred  	%p3, %p1, %p2;
	@%p3 bra 	$L__BB0_14;
	setp.lt.s32 	%p4, %r45, 1;
	mov.f32 	%f72, 0f00000000;
	@%p4 bra 	$L__BB0_13;
	mul.lo.s32 	%r5, %r45, %r4;
	and.b32  	%r6, %r45, 7;
	setp.lt.u32 	%p5, %r45, 8;
	mov.f32 	%f72, 0f00000000;
	mov.b32 	%r90, 0;
	@%p5 bra 	$L__BB0_5;
	and.b32  	%r90, %r45, 2147483640;
	neg.s32 	%r88, %r90;
	add.s32 	%r53, %r2, %r44;
	add.s32 	%r87, %r53, %r1;
	shl.b32 	%r10, %r44, 3;
	shl.b32 	%r54, %r44, 1;
	add.s32 	%r86, %r3, %r54;
	mad.lo.s32 	%r85, %r44, 3, %r3;
	shl.b32 	%r55, %r44, 2;
	add.s32 	%r84, %r3, %r55;
	mad.lo.s32 	%r83, %r44, 5, %r3;
	mad.lo.s32 	%r82, %r44, 6, %r3;
	mad.lo.s32 	%r81, %r44, 7, %r3;
	add.s32 	%r79, %r5, 3;
	mov.f32 	%f72, 0f00000000;
	mov.u32 	%r80, %r3;
$L__BB0_4:
	.pragma "nounroll";
	add.s32 	%r56, %r79, -3;
	mul.wide.u32 	%rd6, %r56, 4;
	add.s64 	%rd7, %rd2, %rd6;
	ld.global.f32 	%f19, [%rd7];
	mul.wide.u32 	%rd8, %r80, 4;
	add.s64 	%rd9, %rd1, %rd8;
	ld.global.f32 	%f20, [%rd9];
	fma.rn.f32 	%f21, %f19, %f20, %f72;
	add.s32 	%r57, %r79, -2;
	mul.wide.u32 	%rd10, %r57, 4;
	add.s64 	%rd11, %rd2, %rd10;
	ld.global.f32 	%f22, [%rd11];
	mul.wide.u32 	%rd12, %r87, 4;
	add.s64 	%rd13, %rd1, %rd12;
	ld.global.f32 	%f23, [%rd13];
	fma.rn.f32 	%f24, %f22, %f23, %f21;
	add.s32 	%r58, %r79, -1;
	mul.wide.u32 	%rd14, %r58, 4;
	add.s64 	%rd15, %rd2, %rd14;
	ld.global.f32 	%f25, [%rd15];
	mul.wide.u32 	%rd16, %r86, 4;
	add.s64 	%rd17, %rd1, %rd16;
	ld.global.f32 	%f26, [%rd17];
	fma.rn.f32 	%f27, %f25, %f26, %f24;
	add.s32 	%r59, %r79, 4;
	mul.wide.u32 	%rd18, %r79, 4;
	add.s64 	%rd19, %rd2, %rd18;
	ld.global.f32 	%f28, [%rd19];
	mul.wide.u32 	%rd20, %r85, 4;
	add.s64 	%rd21, %rd1, %rd20;
	ld.global.f32 	%f29, [%rd21];
	fma.rn.f32 	%f30, %f28, %f29, %f27;
	add.s32 	%r60, %r79, 1;
	mul.wide.u32 	%rd22, %r60, 4;
	add.s64 	%rd23, %rd2, %rd22;
	ld.global.f32 	%f31, [%rd23];
	mul.wide.u32 	%rd24, %r84, 4;
	add.s64 	%rd25, %rd1, %rd24;
	ld.global.f32 	%f32, [%rd25];
	fma.rn.f32 	%f33, %f31, %f32, %f30;
	add.s32 	%r61, %r79, 2;
	mul.wide.u32 	%rd26, %r61, 4;
	add.s64 	%rd27, %rd2, %rd26;
	ld.global.f32 	%f34, [%rd27];
	mul.wide.u32 	%rd28, %r83, 4;
	add.s64 	%rd29, %rd1, %rd28;
	ld.global.f32 	%f35, [%rd29];
	fma.rn.f32 	%f36, %f34, %f35, %f33;
	add.s32 	%r62, %r79, 3;
	mul.wide.u32 	%rd30, %r62, 4;
	add.s64 	%rd31, %rd2, %rd30;
	ld.global.f32 	%f37, [%rd31];
	mul.wide.u32 	%rd32, %r82, 4;
	add.s64 	%rd33, %rd1, %rd32;
	ld.global.f32 	%f38, [%rd33];
	fma.rn.f32 	%f39, %f37, %f38, %f36;
	mul.wide.u32 	%rd34, %r59, 4;
	add.s64 	%rd35, %rd2, %rd34;
	ld.global.f32 	%f40, [%rd35];
	mul.wide.u32 	%rd36, %r81, 4;
	add.s64 	%rd37, %rd1, %rd36;
	ld.global.f32 	%f41, [%rd37];
	fma.rn.f32 	%f72, %f40, %f41, %f39;
	add.s32 	%r88, %r88, 8;
	add.s32 	%r87, %r87, %r10;
	add.s32 	%r86, %r86, %r10;
	add.s32 	%r85, %r85, %r10;
	add.s32 	%r84, %r84, %r10;
	add.s32 	%r83, %r83, %r10;
	add.s32 	%r82, %r82, %r10;
	add.s32 	%r81, %r81, %r10;
	add.s32 	%r80, %r80, %r10;
	add.s32 	%r79, %r79, 8;
	setp.ne.s32 	%p6, %r88, 0;
	@%p6 bra 	$L__BB0_4;
$L__BB0_5:
	setp.eq.s32 	%p7, %r6, 0;
	@%p7 bra 	$L__BB0_13;
	and.b32  	%r39, %r45, 3;
	setp.lt.u32 	%p8, %r6, 4;
	@%p8 bra 	$L__BB0_8;
	add.s32 	%r63, %r90, %r5;
	mul.wide.u32 	%rd38, %r63, 4;
	add.s64 	%rd39, %rd2, %rd38;
	ld.global.f32 	%f43, [%rd39];
	mad.lo.s32 	%r64, %r90, %r44, %r3;
	mul.wide.u32 	%rd40, %r64, 4;
	add.s64 	%rd41, %rd1, %rd40;
	ld.global.f32 	%f44, [%rd41];
	fma.rn.f32 	%f45, %f43, %f44, %f72;
	add.s32 	%r65, %r63, 1;
	mul.wide.u32 	%rd42, %r65, 4;
	add.s64 	%rd43, %rd2, %rd42;
	ld.global.f32 	%f46, [%rd43];
	add.s32 	%r66, %r64, %r44;
	mul.wide.u32 	%rd44, %r66, 4;
	add.s64 	%rd45, %rd1, %rd44;
	ld.global.f32 	%f47, [%rd45];
	fma.rn.f32 	%f48, %f46, %f47, %f45;
	add.s32 	%r67, %r63, 2;
	mul.wide.u32 	%rd46, %r67, 4;
	add.s64 	%rd47, %rd2, %rd46;
	ld.global.f32 	%f49, [%rd47];
	add.s32 	%r68, %r66, %r44;
	mul.wide.u32 	%rd48, %r68, 4;
	add.s64 	%rd49, %rd1, %rd48;
	ld.global.f32 	%f50, [%rd49];
	fma.rn.f32 	%f51, %f49, %f50, %f48;
	add.s32 	%r69, %r63, 3;
	mul.wide.u32 	%rd50, %r69, 4;
	add.s64 	%rd51, %rd2, %rd50;
	ld.global.f32 	%f52, [%rd51];
	add.s32 	%r70, %r68, %r44;
	mul.wide.u32 	%rd52, %r70, 4;
	add.s64 	%rd53, %rd1, %rd52;
	ld.global.f32 	%f53, [%rd53];
	fma.rn.f32 	%f72, %f52, %f53, %f51;
	add.s32 	%r90, %r90, 4;
$L__BB0_8:
	setp.eq.s32 	%p9, %r39, 0;
	@%p9 bra 	$L__BB0_13;
	setp.eq.s32 	%p10, %r39, 1;
	@%p10 bra 	$L__BB0_11;
	add.s32 	%r71, %r90, %r5;
	mul.wide.u32 	%rd54, %r71, 4;
	add.s64 	%rd55, %rd2, %rd54;
	ld.global.f32 	%f55, [%rd55];
	mad.lo.s32 	%r72, %r90, %r44, %r3;
	mul.wide.u32 	%rd56, %r72, 4;
	add.s64 	%rd57, %rd1, %rd56;
	ld.global.f32 	%f56, [%rd57];
	fma.rn.f32 	%f57, %f55, %f56, %f72;
	add.s32 	%r73, %r71, 1;
	mul.wide.u32 	%rd58, %r73, 4;
	add.s64 	%rd59, %rd2, %rd58;
	ld.global.f32 	%f58, [%rd59];
	add.s32 	%r74, %r72, %r44;
	mul.wide.u32 	%rd60, %r74, 4;
	add.s64 	%rd61, %rd1, %rd60;
	ld.global.f32 	%f59, [%rd61];
	fma.rn.f32 	%f72, %f58, %f59, %f57;
	add.s32 	%r90, %r90, 2;
$L__BB0_11:
	and.b32  	%r75, %r45, 1;
	setp.eq.b32 	%p11, %r75, 1;
	not.pred 	%p12, %p11;
	@%p12 bra 	$L__BB0_13;
	add.s32 	%r76, %r90, %r5;
	mul.wide.u32 	%rd62, %r76, 4;
	add.s64 	%rd63, %rd2, %rd62;
	ld.global.f32 	%f60, [%rd63];
	mad.lo.s32 	%r77, %r90, %r44, %r3;
	mul.wide.u32 	%rd64, %r77, 4;
	add.s64 	%rd65, %rd1, %rd64;
	ld.global.f32 	%f61, [%rd65];
	fma.rn.f32 	%f72, %f60, %f61, %f72;
$L__BB0_13:
	ld.param.u64 	%rd69, [_Z28my_sgemm_global_mem_coalesceiiifPKfS0_fPf_param_7];
	mad.lo.s32 	%r78, %r44, %r4, %r3;
	cvta.to.global.u64 	%rd66, %rd69;
	mul.wide.u32 	%rd67, %r78, 4;
	add.s64 	%rd68, %rd66, %rd67;
	ld.global.f32 	%f62, [%rd68];
	mul.f32 	%f63, %f14, %f62;
	fma.rn.f32 	%f64, %f13, %f72, %f63;
	st.global.f32 	[%rd68], %f64;
$L__BB0_14:
	ret;

}


// ===== COMPILED SASS (sm_100) =====

	.target	sm_100

	.elftype	@"ET_EXEC"


//--------------------- .note.nv.tkinfo           --------------------------
	.section	.note.nv.tkinfo,"",@"SHT_NOTE"
	.sectionflags	@"SHF_NOTE_NV_TKINFO"
	.tkinfo
        /*0018*/ 	.word	0x00000002
        /*0030*/ 	.string	""
        /*0030*/ 	.string	"ptxas"
        /*0030*/ 	.string	"Cuda compilation tools, release 13.0, V13.0.88"
        /*0030*/ 	.string	"Build cuda_13.0.r13.0/compiler.36424714_0"
        /*0030*/ 	.string	"-arch sm_100 -m 64 "



//--------------------- .note.nv.cuinfo           --------------------------
	.section	.note.nv.cuinfo,"",@"SHT_NOTE"
	.sectionflags	@"SHF_NOTE_NV_CUINFO"
        /*0018*/ 	.short	0x0002
        /*001a*/ 	.short	0x0064
        /*001c*/ 	.short	0x0082
	.zero		2


//--------------------- .nv.info                  --------------------------
	.section	.nv.info,"",@"SHT_CUDA_INFO"
	.align	4


	//----- nvinfo : EIATTR_REGCOUNT
	.align		4
        /*0000*/ 	.byte	0x04, 0x2f
        /*0002*/ 	.short	(.L_1 - .L_0)
	.align		4
.L_0:
        /*0004*/ 	.word	index@(_Z28my_sgemm_global_mem_coalesceiiifPKfS0_fPf)
        /*0008*/ 	.word	0x00000020


	//----- nvinfo : EIATTR_FRAME_SIZE
	.align		4
.L_1:
        /*000c*/ 	.byte	0x04, 0x11
        /*000e*/ 	.short	(.L_3 - .L_2)
	.align		4
.L_2:
        /*0010*/ 	.word	index@(_Z28my_sgemm_global_mem_coalesceiiifPKfS0_fPf)
        /*0014*/ 	.word	0x00000000


	//----- nvinfo : EIATTR_MIN_STACK_SIZE
	.align		4
.L_3:
        /*0018*/ 	.byte	0x04, 0x12
        /*001a*/ 	.short	(.L_5 - .L_4)
	.align		4
.L_4:
        /*001c*/ 	.word	index@(_Z28my_sgemm_global_mem_coalesceiiifPKfS0_fPf)
        /*0020*/ 	.word	0x00000000
.L_5:


//--------------------- .nv.compat                --------------------------
	.section	.nv.compat,"",@"SHT_CUDA_COMPAT_INFO"
	.align	4
        /*0000*/ 	.byte	0x02, 0x09, 0x00, 0x00, 0x02, 0x02, 0x01, 0x00, 0x02, 0x05, 0x05, 0x00, 0x03, 0x07, 0x01, 0x01
        /*0010*/ 	.byte	0x02, 0x03, 0x00, 0x00, 0x02, 0x06, 0x01, 0x00, 0x04, 0x0b, 0x08, 0x00, 0x09, 0x00, 0x00, 0x00
        /*0020*/ 	.byte	0x00, 0x00, 0x00, 0x00


//--------------------- .nv.info._Z28my_sgemm_global_mem_coalesceiiifPKfS0_fPf --------------------------
	.section	.nv.info._Z28my_sgemm_global_mem_coalesceiiifPKfS0_fPf,"",@"SHT_CUDA_INFO"
	.sectionflags	@""
	.align	4


	//----- nvinfo : EIATTR_CUDA_API_VERSION
	.align		4
        /*0000*/ 	.byte	0x04, 0x37
        /*0002*/ 	.short	(.L_7 - .L_6)
.L_6:
        /*0004*/ 	.word	0x00000082


	//----- nvinfo : EIATTR_KPARAM_INFO
	.align		4
.L_7:
        /*0008*/ 	.byte	0x04, 0x17
        /*000a*/ 	.short	(.L_9 - .L_8)
.L_8:
        /*000c*/ 	.word	0x00000000
        /*0010*/ 	.short	0x0007
        /*0012*/ 	.short	0x0028
        /*0014*/ 	.byte	0x00, 0xf5, 0x21, 0x00


	//----- nvinfo : EIATTR_KPARAM_INFO
	.align		4
.L_9:
        /*0018*/ 	.byte	0x04, 0x17
        /*001a*/ 	.short	(.L_11 - .L_10)
.L_10:
        /*001c*/ 	.word	0x00000000
        /*0020*/ 	.short	0x0006
        /*0022*/ 	.short	0x0020
        /*0024*/ 	.byte	0x00, 0xf0, 0x11, 0x00


	//----- nvinfo : EIATTR_KPARAM_INFO
	.align		4
.L_11:
        /*0028*/ 	.byte	0x04, 0x17
        /*002a*/ 	.short	(.L_13 - .L_12)
.L_12:
        /*002c*/ 	.word	0x00000000
        /*0030*/ 	.short	0x0005
        /*0032*/ 	.short	0x0018
        /*0034*/ 	.byte	0x00, 0xf5, 0x21, 0x00


	//----- nvinfo : EIATTR_KPARAM_INFO
	.align		4
.L_13:
        /*0038*/ 	.byte	0x04, 0x17
        /*003a*/ 	.short	(.L_15 - .L_14)
.L_14:
        /*003c*/ 	.word	0x00000000
        /*0040*/ 	.short	0x0004
        /*0042*/ 	.short	0x0010
        /*0044*/ 	.byte	0x00, 0xf5, 0x21, 0x00


	//----- nvinfo : EIATTR_KPARAM_INFO
	.align		4
.L_15:
        /*0048*/ 	.byte	0x04, 0x17
        /*004a*/ 	.short	(.L_17 - .L_16)
.L_16:
        /*004c*/ 	.word	0x00000000
        /*0050*/ 	.short	0x0003
        /*0052*/ 	.short	0x000c
        /*0054*/ 	.byte	0x00, 0xf0, 0x11, 0x00


	//----- nvinfo : EIATTR_KPARAM_INFO
	.align		4
.L_17:
        /*0058*/ 	.byte	0x04, 0x17
        /*005a*/ 	.short	(.L_19 - .L_18)
.L_18:
        /*005c*/ 	.word	0x00000000
        /*0060*/ 	.short	0x0002
        /*0062*/ 	.short	0x0008
        /*0064*/ 	.byte	0x00, 0xf0, 0x11, 0x00


	//----- nvinfo : EIATTR_KPARAM_INFO
	.align		4
.L_19:
        /*0068*/ 	.byte	0x04, 0x17
        /*006a*/ 	.short	(.L_21 - .L_20)
.L_20:
        /*006c*/ 	.word	0x00000000
        /*0070*/ 	.short	0x0001
        /*0072*/ 	.short	0x0004
        /*0074*/ 	.byte	0x00, 0xf0, 0x11, 0x00


	//----- nvinfo : EIATTR_KPARAM_INFO
	.align		4
.L_21:
        /*0078*/ 	.byte	0x04, 0x17
        /*007a*/ 	.short	(.L_23 - .L_22)
.L_22:
        /*007c*/ 	.word	0x00000000
        /*0080*/ 	.short	0x0000
        /*0082*/ 	.short	0x0000
        /*0084*/ 	.byte	0x00, 0xf0, 0x11, 0x00


	//----- nvinfo : EIATTR_SPARSE_MMA_MASK
	.align		4
.L_23:
        /*0088*/ 	.byte	0x03, 0x50
        /*008a*/ 	.short	0x0000


	//----- nvinfo : EIATTR_MAXREG_COUNT
	.align		4
        /*008c*/ 	.byte	0x03, 0x1b
        /*008e*/ 	.short	0x00ff


	//----- nvinfo : EIATTR_MERCURY_ISA_VERSION
	.align		4
        /*0090*/ 	.byte	0x03, 0x5f
        /*0092*/ 	.short	0x0101


	//----- nvinfo : EIATTR_VRC_CTA_INIT_COUNT
	.align		4
        /*0094*/ 	.byte	0x02, 0x4a
	.zero		1
	.zero		1


	//----- nvinfo : EIATTR_EXIT_INSTR_OFFSETS
	.align		4
        /*0098*/ 	.byte	0x04, 0x1c
        /*009a*/ 	.short	(.L_25 - .L_24)


	//   ....[0]....
.L_24:
        /*009c*/ 	.word	0x000000d0


	//   ....[1]....
        /*00a0*/ 	.word	0x00000ad0


	//----- nvinfo : EIATTR_CBANK_PARAM_SIZE
	.align		4
.L_25:
        /*00a4*/ 	.byte	0x03, 0x19
        /*00a6*/ 	.short	0x0030


	//----- nvinfo : EIATTR_PARAM_CBANK
	.align		4
        /*00a8*/ 	.byte	0x04, 0x0a
        /*00aa*/ 	.short	(.L_27 - .L_26)
	.align		4
.L_26:
        /*00ac*/ 	.word	index@(.nv.constant0._Z28my_sgemm_global_mem_coalesceiiifPKfS0_fPf)
        /*00b0*/ 	.short	0x0380
        /*00b2*/ 	.short	0x0030


	//----- nvinfo : EIATTR_SW_WAR
	.align		4
.L_27:
        /*00b4*/ 	.byte	0x04, 0x36
        /*00b6*/ 	.short	(.L_29 - .L_28)
.L_28:
        /*00b8*/ 	.word	0x00000008
.L_29:


//--------------------- .nv.callgraph             --------------------------
	.section	.nv.callgraph,"",@"SHT_CUDA_CALLGRAPH"
	.align	4
	.sectionentsize	8
	.align		4
        /*0000*/ 	.word	0x00000000
	.align		4
        /*0004*/ 	.word	0xffffffff
	.align		4
        /*0008*/ 	.word	0x00000000
	.align		4
        /*000c*/ 	.word	0xfffffffe
	.align		4
        /*0010*/ 	.word	0x00000000
	.align		4
        /*0014*/ 	.word	0xfffffffd
	.align		4
        /*0018*/ 	.word	0x00000000
	.align		4
        /*001c*/ 	.word	0xfffffffc


//--------------------- .text._Z28my_sgemm_global_mem_coalesceiiifPKfS0_fPf --------------------------
	.section	.text._Z28my_sgemm_global_mem_coalesceiiifPKfS0_fPf,"ax",@progbits
	.align	128
        .global         _Z28my_sgemm_global_mem_coalesceiiifPKfS0_fPf
        .type           _Z28my_sgemm_global_mem_coalesceiiifPKfS0_fPf,@function
        .size           _Z28my_sgemm_global_mem_coalesceiiifPKfS0_fPf,(.L_x_5 - _Z28my_sgemm_global_mem_coalesceiiifPKfS0_fPf)
        .other          _Z28my_sgemm_global_mem_coalesceiiifPKfS0_fPf,@"STO_CUDA_ENTRY STV_DEFAULT"
_Z28my_sgemm_global_mem_coalesceiiifPKfS0_fPf:
.text._Z28my_sgemm_global_mem_coalesceiiifPKfS0_fPf:
[----:B------:R-:W-:Y:S01]  /*0000*/  LDC R1, c[0x0][0x37c] ;  /* 0x0000df00ff017b82 */ /* 0x000fe20000000800 */
[----:B------:R-:W0:Y:S07]  /*0010*/  S2R R8, SR_TID.X ;  /* 0x0000000000087919 */ /* 0x000e2e0000002100 */
[----:B------:R-:W1:Y:S01]  /*0020*/  S2UR UR4, SR_CTAID.X ;  /* 0x00000000000479c3 */ /* 0x000e620000002500 */
[----:B------:R-:W1:Y:S01]  /*0030*/  LDCU UR5, c[0x0][0x360] ;  /* 0x00006c00ff0577ac */ /* 0x000e620008000800 */
[----:B------:R-:W2:Y:S06]  /*0040*/  S2R R2, SR_TID.Y ;  /* 0x0000000000027919 */ /* 0x000eac0000002200 */
[----:B------:R-:W2:Y:S08]  /*0050*/  S2UR UR6, SR_CTAID.Y ;  /* 0x00000000000679c3 */ /* 0x000eb00000002600 */
[----:B------:R-:W2:Y:S08]  /*0060*/  LDC R3, c[0x0][0x364] ;  /* 0x0000d900ff037b82 */ /* 0x000eb00000000800 */
[----:B------:R-:W3:Y:S01]  /*0070*/  LDC.64 R4, c[0x0][0x380] ;  /* 0x0000e000ff047b82 */ /* 0x000ee20000000a00 */
[----:B-1----:R-:W-:-:S06]  /*0080*/  UIMAD UR4, UR4, UR5, URZ ;  /* 0x00000005040472a4 */ /* 0x002fcc000f8e02ff */
[----:B0-----:R-:W-:Y:S01]  /*0090*/  IADD3 R0, PT, PT, R8, UR4, RZ ;  /* 0x0000000408007c10 */ /* 0x001fe2000fffe0ff */
[----:B--2---:R-:W-:-:S03]  /*00a0*/  IMAD R3, R3, UR6, R2 ;  /* 0x0000000603037c24 */ /* 0x004fc6000f8e0202 */
[----:B---3--:R-:W-:-:S04]  /*00b0*/  ISETP.GE.U32.AND P0, PT, R0, R5, PT ;  /* 0x000000050000720c */ /* 0x008fc80003f06070 */
[----:B------:R-:W-:-:S13]  /*00c0*/  ISETP.GE.U32.OR P0, PT, R3, R4, P0 ;  /* 0x000000040300720c */ /* 0x000fda0000706470 */
[----:B------:R-:W-:Y:S05]  /*00d0*/  @P0 EXIT ;  /* 0x000000000000094d */ /* 0x000fea0003800000 */
[----:B------:R-:W0:Y:S01]  /*00e0*/  LDC R2, c[0x0][0x388] ;  /* 0x0000e200ff027b82 */ /* 0x000e220000000800 */
[----:B------:R-:W1:Y:S01]  /*00f0*/  LDCU.64 UR6, c[0x0][0x358] ;  /* 0x00006b00ff0677ac */ /* 0x000e620008000a00 */
[----:B------:R-:W-:Y:S01]  /*0100*/  HFMA2 R25, -RZ, RZ, 0, 0 ;  /* 0x00000000ff197431 */ /* 0x000fe200000001ff */
[----:B0-----:R-:W-:-:S13]  /*0110*/  ISETP.GE.AND P0, PT, R2, 0x1, PT ;  /* 0x000000010200780c */ /* 0x001fda0003f06270 */
[----:B-1----:R-:W-:Y:S05]  /*0120*/  @!P0 BRA `(.L_x_0) ;  /* 0x0000000800448947 */ /* 0x002fea0003800000 */
[C---:B------:R-:W-:Y:S02]  /*0130*/  ISETP.GE.U32.AND P1, PT, R2.reuse, 0x8, PT ;  /* 0x000000080200780c */ /* 0x040fe40003f26070 */
[----:B------:R-:W-:Y:S02]  /*0140*/  LOP3.LUT R6, R2, 0x7, RZ, 0xc0, !PT ;  /* 0x0000000702067812 */ /* 0x000fe400078ec0ff */
[----:B------:R-:W-:Y:S02]  /*0150*/  MOV R25, RZ ;  /* 0x000000ff00197202 */ /* 0x000fe40000000f00 */
[----:B------:R-:W-:Y:S02]  /*0160*/  ISETP.NE.AND P0, PT, R6, RZ, PT ;  /* 0x000000ff0600720c */ /* 0x000fe40003f05270 */
[----:B------:R-:W-:-:S05]  /*0170*/  MOV R7, RZ ;  /* 0x000000ff00077202 */ /* 0x000fca0000000f00 */
[----:B------:R-:W-:Y:S06]  /*0180*/  @!P1 BRA `(.L_x_1) ;  /* 0x0000000400249947 */ /* 0x000fec0003800000 */
[----:B------:R-:W-:Y:S01]  /*0190*/  LOP3.LUT R7, R2, 0x7ffffff8, RZ, 0xc0, !PT ;  /* 0x7ffffff802077812 */ /* 0x000fe200078ec0ff */
[C---:B------:R-:W-:Y:S01]  /*01a0*/  IMAD R10, R5.reuse, 0x3, R0 ;  /* 0x00000003050a7824 */ /* 0x040fe200078e0200 */
[C---:B------:R-:W-:Y:S01]  /*01b0*/  IADD3 R4, PT, PT, R5.reuse, UR4, R8 ;  /* 0x0000000405047c10 */ /* 0x040fe2000fffe008 */
[C-C-:B------:R-:W-:Y:S01]  /*01c0*/  IMAD R14, R5.reuse, 0x5, R0.reuse ;  /* 0x00000005050e7824 */ /* 0x140fe200078e0200 */
[CC--:B------:R-:W-:Y:S01]  /*01d0*/  LEA R8, R5.reuse, R0.reuse, 0x1 ;  /* 0x0000000005087211 */ /* 0x0c0fe200078e08ff */
[C-C-:B------:R-:W-:Y:S01]  /*01e0*/  IMAD R9, R5.reuse, 0x6, R0.reuse ;  /* 0x0000000605097824 */ /* 0x140fe200078e0200 */
[C---:B------:R-:W-:Y:S01]  /*01f0*/  LEA R12, R5.reuse, R0, 0x2 ;  /* 0x00000000050c7211 */ /* 0x040fe200078e10ff */
[----:B------:R-:W-:Y:S01]  /*0200*/  IMAD R11, R5, 0x7, R0 ;  /* 0x00000007050b7824 */ /* 0x000fe200078e0200 */
[----:B------:R-:W-:Y:S01]  /*0210*/  MOV R25, RZ ;  /* 0x000000ff00197202 */ /* 0x000fe20000000f00 */
[----:B------:R-:W-:Y:S01]  /*0220*/  IMAD R15, R3, R2, 0x3 ;  /* 0x00000003030f7424 */ /* 0x000fe200078e0202 */
[----:B------:R-:W-:-:S02]  /*0230*/  MOV R13, R0 ;  /* 0x00000000000d7202 */ /* 0x000fc40000000f00 */
[----:B------:R-:W-:-:S07]  /*0240*/  IADD3 R24, PT, PT, -R7, RZ, RZ ;  /* 0x000000ff07187210 */ /* 0x000fce0007ffe1ff */
.L_x_2:
[----:B------:R-:W0:Y:S01]  /*0250*/  LDC.64 R20, c[0x0][0x390] ;  /* 0x0000e400ff147b82 */ /* 0x000e220000000a00 */
[----:B------:R-:W-:-:S07]  /*0260*/  IADD3 R23, PT, PT, R15, -0x3, RZ ;  /* 0xfffffffd0f177810 */ /* 0x000fce0007ffe0ff */
[----:B------:R-:W1:Y:S01]  /*0270*/  LDC.64 R16, c[0x0][0x398] ;  /* 0x0000e600ff107b82 */ /* 0x000e620000000a00 */
[----:B0-----:R-:W-:-:S06]  /*0280*/  IMAD.WIDE.U32 R22, R23, 0x4, R20 ;  /* 0x0000000417167825 */ /* 0x001fcc00078e0014 */
[----:B------:R-:W2:Y:S01]  /*0290*/  LDG.E R22, desc[UR6][R22.64] ;  /* 0x0000000616167981 */ /* 0x000ea2000c1e1900 */
[----:B-1----:R-:W-:-:S06]  /*02a0*/  IMAD.WIDE.U32 R18, R13, 0x4, R16 ;  /* 0x000000040d127825 */ /* 0x002fcc00078e0010 */
[----:B------:R-:W2:Y:S01]  /*02b0*/  LDG.E R18, desc[UR6][R18.64] ;  /* 0x0000000612127981 */ /* 0x000ea2000c1e1900 */
[----:B------:R-:W-:Y:S01]  /*02c0*/  IADD3 R27, PT, PT, R15, -0x2, RZ ;  /* 0xfffffffe0f1b7810 */ /* 0x000fe20007ffe0ff */
[----:B------:R-:W-:-:S06]  /*02d0*/  IMAD.WIDE.U32 R28, R4, 0x4, R16 ;  /* 0x00000004041c7825 */ /* 0x000fcc00078e0010 */
[----:B------:R-:W3:Y:S01]  /*02e0*/  LDG.E R28, desc[UR6][R28.64] ;  /* 0x000000061c1c7981 */ /* 0x000ee2000c1e1900 */
[----:B--2---:R-:W-:Y:S01]  /*02f0*/  FFMA R25, R22, R18, R25 ;  /* 0x0000001216197223 */ /* 0x004fe20000000019 */
[----:B------:R-:W-:Y:S01]  /*0300*/  IMAD.WIDE.U32 R22, R27, 0x4, R20 ;  /* 0x000000041b167825 */ /* 0x000fe200078e0014 */
[----:B------:R-:W-:-:S05]  /*0310*/  IADD3 R27, PT, PT, R15, -0x1, RZ ;  /* 0xffffffff0f1b7810 */ /* 0x000fca0007ffe0ff */
[----:B------:R-:W-:Y:S01]  /*0320*/  IMAD.WIDE.U32 R26, R27, 0x4, R20 ;  /* 0x000000041b1a7825 */ /* 0x000fe200078e0014 */
[----:B------:R-:W3:Y:S04]  /*0330*/  LDG.E R22, desc[UR6][R22.64] ;  /* 0x0000000616167981 */ /* 0x000ee8000c1e1900 */
[----:B------:R0:W2:Y:S02]  /*0340*/  LDG.E R18, desc[UR6][R26.64] ;  /* 0x000000061a127981 */ /* 0x0000a4000c1e1900 */
[----:B0-----:R-:W-:-:S05]  /*0350*/  IMAD.WIDE.U32 R26, R8, 0x4, R16 ;  /* 0x00000004081a7825 */ /* 0x001fca00078e0010 */
[----:B------:R-:W2:Y:S01]  /*0360*/  LDG.E R19, desc[UR6][R26.64] ;  /* 0x000000061a137981 */ /* 0x000ea2000c1e1900 */
[----:B------:R-:W-:Y:S01]  /*0370*/  IADD3 R23, PT, PT, R15, 0x1, RZ ;  /* 0x000000010f177810 */ /* 0x000fe20007ffe0ff */
[----:B---3--:R-:W-:-:S04]  /*0380*/  FFMA R25, R22, R28, R25 ;  /* 0x0000001c16197223 */ /* 0x008fc80000000019 */
[----:B--2---:R-:W-:Y:S01]  /*0390*/  FFMA R25, R18, R19, R25 ;  /* 0x0000001312197223 */ /* 0x004fe20000000019 */
[----:B------:R-:W-:-:S05]  /*03a0*/  IMAD.WIDE.U32 R18, R15, 0x4, R20 ;  /* 0x000000040f127825 */ /* 0x000fca00078e0014 */
[----:B------:R0:W2:Y:S02]  /*03b0*/  LDG.E R28, desc[UR6][R18.64] ;  /* 0x00000006121c7981 */ /* 0x0000a4000c1e1900 */
[----:B0-----:R-:W-:-:S04]  /*03c0*/  IMAD.WIDE.U32 R18, R23, 0x4, R20 ;  /* 0x0000000417127825 */ /* 0x001fc800078e0014 */
[--C-:B------:R-:W-:Y:S02]  /*03d0*/  IMAD.WIDE.U32 R22, R10, 0x4, R16.reuse ;  /* 0x000000040a167825 */ /* 0x100fe400078e0010 */
[----:B------:R-:W3:Y:S04]  /*03e0*/  LDG.E R18, desc[UR6][R18.64] ;  /* 0x0000000612127981 */ /* 0x000ee8000c1e1900 */
[----:B------:R0:W2:Y:S02]  /*03f0*/  LDG.E R29, desc[UR6][R22.64] ;  /* 0x00000006161d7981 */ /* 0x0000a4000c1e1900 */
[----:B0-----:R-:W-:-:S05]  /*0400*/  IMAD.WIDE.U32 R22, R12, 0x4, R16 ;  /* 0x000000040c167825 */ /* 0x001fca00078e0010 */
[----:B------:R0:W3:Y:S01]  /*0410*/  LDG.E R26, desc[UR6][R22.64] ;  /* 0x00000006161a7981 */ /* 0x0000e2000c1e1900 */
[C---:B------:R-:W-:Y:S02]  /*0420*/  IADD3 R27, PT, PT, R15.reuse, 0x3, RZ ;  /* 0x000000030f1b7810 */ /* 0x040fe40007ffe0ff */
[C---:B0-----:R-:W-:Y:S01]  /*0430*/  IADD3 R23, PT, PT, R15.reuse, 0x4, RZ ;  /* 0x000000040f177810 */ /* 0x041fe20007ffe0ff */
[----:B--2---:R-:W-:Y:S01]  /*0440*/  FFMA R25, R28, R29, R25 ;  /* 0x0000001d1c197223 */ /* 0x004fe20000000019 */
[----:B------:R-:W-:-:S05]  /*0450*/  IADD3 R29, PT, PT, R15, 0x2, RZ ;  /* 0x000000020f1d7810 */ /* 0x000fca0007ffe0ff */
[----:B------:R-:W-:-:S06]  /*0460*/  IMAD.WIDE.U32 R28, R29, 0x4, R20 ;  /* 0x000000041d1c7825 */ /* 0x000fcc00078e0014 */
[----:B------:R-:W2:Y:S01]  /*0470*/  LDG.E R28, desc[UR6][R28.64] ;  /* 0x000000061c1c7981 */ /* 0x000ea2000c1e1900 */
[----:B---3--:R-:W-:Y:S01]  /*0480*/  FFMA R25, R18, R26, R25 ;  /* 0x0000001a12197223 */ /* 0x008fe20000000019 */
[----:B------:R-:W-:-:S04]  /*0490*/  IMAD.WIDE.U32 R18, R14, 0x4, R16 ;  /* 0x000000040e127825 */ /* 0x000fc800078e0010 */
[--C-:B------:R-:W-:Y:S02]  /*04a0*/  IMAD.WIDE.U32 R26, R27, 0x4, R20.reuse ;  /* 0x000000041b1a7825 */ /* 0x100fe400078e0014 */
[----:B------:R-:W2:Y:S02]  /*04b0*/  LDG.E R18, desc[UR6][R18.64] ;  /* 0x0000000612127981 */ /* 0x000ea4000c1e1900 */
[----:B------:R-:W-:Y:S02]  /*04c0*/  IMAD.WIDE.U32 R20, R23, 0x4, R20 ;  /* 0x0000000417147825 */ /* 0x000fe400078e0014 */
[----:B------:R-:W3:Y:S02]  /*04d0*/  LDG.E R26, desc[UR6][R26.64] ;  /* 0x000000061a1a7981 */ /* 0x000ee4000c1e1900 */
[--C-:B------:R-:W-:Y:S02]  /*04e0*/  IMAD.WIDE.U32 R22, R9, 0x4, R16.reuse ;  /* 0x0000000409167825 */ /* 0x100fe400078e0010 */
[----:B------:R-:W4:Y:S02]  /*04f0*/  LDG.E R20, desc[UR6][R20.64] ;  /* 0x0000000614147981 */ /* 0x000f24000c1e1900 */
[----:B------:R-:W-:-:S02]  /*0500*/  IMAD.WIDE.U32 R16, R11, 0x4, R16 ;  /* 0x000000040b107825 */ /* 0x000fc400078e0010 */
[----:B------:R-:W3:Y:S04]  /*0510*/  LDG.E R23, desc[UR6][R22.64] ;  /* 0x0000000616177981 */ /* 0x000ee8000c1e1900 */
[----:B------:R-:W4:Y:S01]  /*0520*/  LDG.E R16, desc[UR6][R16.64] ;  /* 0x0000000610107981 */ /* 0x000f22000c1e1900 */
[----:B------:R-:W-:-:S04]  /*0530*/  IADD3 R24, PT, PT, R24, 0x8, RZ ;  /* 0x0000000818187810 */ /* 0x000fc80007ffe0ff */
[----:B------:R-:W-:Y:S02]  /*0540*/  ISETP.NE.AND P1, PT, R24, RZ, PT ;  /* 0x000000ff1800720c */ /* 0x000fe40003f25270 */
[----:B------:R-:W-:Y:S02]  /*0550*/  IADD3 R15, PT, PT, R15, 0x8, RZ ;  /* 0x000000080f0f7810 */ /* 0x000fe40007ffe0ff */
[C---:B------:R-:W-:Y:S02]  /*0560*/  LEA R4, R5.reuse, R4, 0x3 ;  /* 0x0000000405047211 */ /* 0x040fe400078e18ff */
[C---:B------:R-:W-:Y:S02]  /*0570*/  LEA R8, R5.reuse, R8, 0x3 ;  /* 0x0000000805087211 */ /* 0x040fe400078e18ff */
[C---:B------:R-:W-:Y:S02]  /*0580*/  LEA R10, R5.reuse, R10, 0x3 ;  /* 0x0000000a050a7211 */ /* 0x040fe400078e18ff */
[----:B------:R-:W-:-:S02]  /*0590*/  LEA R12, R5, R12, 0x3 ;  /* 0x0000000c050c7211 */ /* 0x000fc400078e18ff */
[C---:B------:R-:W-:Y:S02]  /*05a0*/  LEA R14, R5.reuse, R14, 0x3 ;  /* 0x0000000e050e7211 */ /* 0x040fe400078e18ff */
[C---:B------:R-:W-:Y:S02]  /*05b0*/  LEA R9, R5.reuse, R9, 0x3 ;  /* 0x0000000905097211 */ /* 0x040fe400078e18ff */
[C---:B------:R-:W-:Y:S02]  /*05c0*/  LEA R11, R5.reuse, R11, 0x3 ;  /* 0x0000000b050b7211 */ /* 0x040fe400078e18ff */
[----:B------:R-:W-:Y:S01]  /*05d0*/  LEA R13, R5, R13, 0x3 ;  /* 0x0000000d050d7211 */ /* 0x000fe200078e18ff */
[----:B--2---:R-:W-:-:S04]  /*05e0*/  FFMA R25, R28, R18, R25 ;  /* 0x000000121c197223 */ /* 0x004fc80000000019 */
[----:B---3--:R-:W-:-:S04]  /*05f0*/  FFMA R25, R26, R23, R25 ;  /* 0x000000171a197223 */ /* 0x008fc80000000019 */
[----:B----4-:R-:W-:Y:S01]  /*0600*/  FFMA R25, R20, R16, R25 ;  /* 0x0000001014197223 */ /* 0x010fe20000000019 */
[----:B------:R-:W-:Y:S06]  /*0610*/  @P1 BRA `(.L_x_2) ;  /* 0xfffffffc000c1947 */ /* 0x000fec000383ffff */
.L_x_1:
[----:B------:R-:W-:Y:S05]  /*0620*/  @!P0 BRA `(.L_x_0) ;  /* 0x0000000400048947 */ /* 0x000fea0003800000 */
[----:B------:R-:W-:Y:S02]  /*0630*/  ISETP.GE.U32.AND P0, PT, R6, 0x4, PT ;  /* 0x000000040600780c */ /* 0x000fe40003f06070 */
[----:B------:R-:W-:-:S04]  /*0640*/  LOP3.LUT R24, R2, 0x3, RZ, 0xc0, !PT ;  /* 0x0000000302187812 */ /* 0x000fc800078ec0ff */
[----:B------:R-:W-:-:S07]  /*0650*/  ISETP.NE.AND P1, PT, R24, RZ, PT ;  /* 0x000000ff1800720c */ /* 0x000fce0003f25270 */
[----:B------:R-:W-:Y:S06]  /*0660*/  @!P0 BRA `(.L_x_3) ;  /* 0x00000000007c8947 */ /* 0x000fec0003800000 */
[----:B------:R-:W0:Y:S01]  /*0670*/  LDC.64 R8, c[0x0][0x398] ;  /* 0x0000e600ff087b82 */ /* 0x000e220000000a00 */
[----:B------:R-:W-:Y:S02]  /*0680*/  IMAD R13, R3, R2, R7 ;  /* 0x00000002030d7224 */ /* 0x000fe400078e0207 */
[----:B------:R-:W-:-:S03]  /*0690*/  IMAD R6, R7, R5, R0 ;  /* 0x0000000507067224 */ /* 0x000fc600078e0200 */
[C---:B------:R-:W-:Y:S02]  /*06a0*/  IADD3 R21, PT, PT, R13.reuse, 0x1, RZ ;  /* 0x000000010d157810 */ /* 0x040fe40007ffe0ff */
[----:B------:R-:W1:Y:S01]  /*06b0*/  LDC.64 R10, c[0x0][0x390] ;  /* 0x0000e400ff0a7b82 */ /* 0x000e620000000a00 */
[C---:B------:R-:W-:Y:S02]  /*06c0*/  IADD3 R15, PT, PT, R13.reuse, 0x2, RZ ;  /* 0x000000020d0f7810 */ /* 0x040fe40007ffe0ff */
[----:B------:R-:W-:Y:S01]  /*06d0*/  IADD3 R27, PT, PT, R13, 0x3, RZ ;  /* 0x000000030d1b7810 */ /* 0x000fe20007ffe0ff */
[C---:B0-----:R-:W-:Y:S01]  /*06e0*/  IMAD.WIDE.U32 R18, R6.reuse, 0x4, R8 ;  /* 0x0000000406127825 */ /* 0x041fe200078e0008 */
[----:B------:R-:W-:-:S04]  /*06f0*/  IADD3 R6, PT, PT, R6, R5, RZ ;  /* 0x0000000506067210 */ /* 0x000fc80007ffe0ff */
[CC--:B------:R-:W-:Y:S01]  /*0700*/  IADD3 R14, PT, PT, R6.reuse, R5.reuse, RZ ;  /* 0x00000005060e7210 */ /* 0x0c0fe20007ffe0ff */
[--C-:B-1----:R-:W-:Y:S01]  /*0710*/  IMAD.WIDE.U32 R22, R13, 0x4, R10.reuse ;  /* 0x000000040d167825 */ /* 0x102fe200078e000a */
[----:B------:R-:W2:Y:S03]  /*0720*/  LDG.E R18, desc[UR6][R18.64] ;  /* 0x0000000612127981 */ /* 0x000ea6000c1e1900 */
[----:B------:R-:W-:Y:S01]  /*0730*/  IMAD.WIDE.U32 R20, R21, 0x4, R10 ;  /* 0x0000000415147825 */ /* 0x000fe200078e000a */
[----:B------:R-:W2:Y:S03]  /*0740*/  LDG.E R4, desc[UR6][R22.64] ;  /* 0x0000000616047981 */ /* 0x000ea6000c1e1900 */
[----:B------:R-:W-:Y:S01]  /*0750*/  IMAD.WIDE.U32 R16, R6, 0x4, R8 ;  /* 0x0000000406107825 */ /* 0x000fe200078e0008 */
[----:B------:R-:W-:Y:S01]  /*0760*/  IADD3 R29, PT, PT, R14, R5, RZ ;  /* 0x000000050e1d7210 */ /* 0x000fe20007ffe0ff */
[----:B------:R-:W3:Y:S02]  /*0770*/  LDG.E R20, desc[UR6][R20.64] ;  /* 0x0000000614147981 */ /* 0x000ee4000c1e1900 */
[----:B------:R-:W-:-:S02]  /*0780*/  IMAD.WIDE.U32 R12, R15, 0x4, R10 ;  /* 0x000000040f0c7825 */ /* 0x000fc400078e000a */
[----:B------:R-:W3:Y:S02]  /*0790*/  LDG.E R17, desc[UR6][R16.64] ;  /* 0x0000000610117981 */ /* 0x000ee4000c1e1900 */
[----:B------:R-:W-:Y:S02]  /*07a0*/  IMAD.WIDE.U32 R14, R14, 0x4, R8 ;  /* 0x000000040e0e7825 */ /* 0x000fe400078e0008 */
[----:B------:R-:W4:Y:S02]  /*07b0*/  LDG.E R13, desc[UR6][R12.64] ;  /* 0x000000060c0d7981 */ /* 0x000f24000c1e1900 */
[----:B------:R-:W-:Y:S02]  /*07c0*/  IMAD.WIDE.U32 R10, R27, 0x4, R10 ;  /* 0x000000041b0a7825 */ /* 0x000fe400078e000a */
[----:B------:R-:W4:Y:S02]  /*07d0*/  LDG.E R14, desc[UR6][R14.64] ;  /* 0x000000060e0e7981 */ /* 0x000f24000c1e1900 */
[----:B------:R-:W-:-:S02]  /*07e0*/  IMAD.WIDE.U32 R8, R29, 0x4, R8 ;  /* 0x000000041d087825 */ /* 0x000fc400078e0008 */
[----:B------:R-:W5:Y:S04]  /*07f0*/  LDG.E R11, desc[UR6][R10.64] ;  /* 0x000000060a0b7981 */ /* 0x000f68000c1e1900 */
[----:B------:R-:W5:Y:S01]  /*0800*/  LDG.E R8, desc[UR6][R8.64] ;  /* 0x0000000608087981 */ /* 0x000f62000c1e1900 */
[----:B------:R-:W-:Y:S01]  /*0810*/  IADD3 R7, PT, PT, R7, 0x4, RZ ;  /* 0x0000000407077810 */ /* 0x000fe20007ffe0ff */
[----:B--2---:R-:W-:-:S04]  /*0820*/  FFMA R25, R4, R18, R25 ;  /* 0x0000001204197223 */ /* 0x004fc80000000019 */
[----:B---3--:R-:W-:-:S04]  /*0830*/  FFMA R20, R20, R17, R25 ;  /* 0x0000001114147223 */ /* 0x008fc80000000019 */
[----:B----4-:R-:W-:-:S04]  /*0840*/  FFMA R20, R13, R14, R20 ;  /* 0x0000000e0d147223 */ /* 0x010fc80000000014 */
[----:B-----5:R-:W-:-:S07]  /*0850*/  FFMA R25, R11, R8, R20 ;  /* 0x000000080b197223 */ /* 0x020fce0000000014 */
.L_x_3:
[----:B------:R-:W-:Y:S05]  /*0860*/  @!P1 BRA `(.L_x_0) ;  /* 0x0000000000749947 */ /* 0x000fea0003800000 */
[----:B------:R-:W0:Y:S01]  /*0870*/  LDC.64 R16, c[0x0][0x390] ;  /* 0x0000e400ff107b82 */ /* 0x000e220000000a00 */
[----:B------:R-:W-:Y:S02]  /*0880*/  ISETP.NE.AND P0, PT, R24, 0x1, PT ;  /* 0x000000011800780c */ /* 0x000fe40003f05270 */
[----:B------:R-:W-:-:S04]  /*0890*/  LOP3.LUT R4, R2, 0x1, RZ, 0xc0, !PT ;  /* 0x0000000102047812 */ /* 0x000fc800078ec0ff */
[----:B------:R-:W-:Y:S01]  /*08a0*/  ISETP.NE.U32.AND P1, PT, R4, 0x1, PT ;  /* 0x000000010400780c */ /* 0x000fe20003f25070 */
[----:B------:R-:W1:Y:S06]  /*08b0*/  LDC.64 R8, c[0x0][0x398] ;  /* 0x0000e600ff087b82 */ /* 0x000e6c0000000a00 */
[----:B------:R-:W-:Y:S02]  /*08c0*/  @P0 IMAD R15, R3, R2, R7 ;  /* 0x00000002030f0224 */ /* 0x000fe400078e0207 */
[----:B------:R-:W2:Y:S01]  /*08d0*/  LDC.64 R10, c[0x0][0x390] ;  /* 0x0000e400ff0a7b82 */ /* 0x000ea20000000a00 */
[C---:B------:R-:W-:Y:S01]  /*08e0*/  @P0 IMAD R14, R7.reuse, R5, R0 ;  /* 0x00000005070e0224 */ /* 0x040fe200078e0200 */
[----:B------:R-:W-:-:S02]  /*08f0*/  @P0 IADD3 R7, PT, PT, R7, 0x2, RZ ;  /* 0x0000000207070810 */ /* 0x000fc40007ffe0ff */
[C---:B------:R-:W-:Y:S02]  /*0900*/  @P0 IADD3 R21, PT, PT, R15.reuse, 0x1, RZ ;  /* 0x000000010f150810 */ /* 0x040fe40007ffe0ff */
[----:B------:R-:W-:Y:S02]  /*0910*/  @P0 IADD3 R23, PT, PT, R14, R5, RZ ;  /* 0x000000050e170210 */ /* 0x000fe40007ffe0ff */
[----:B------:R-:W3:Y:S01]  /*0920*/  LDC.64 R12, c[0x0][0x398] ;  /* 0x0000e600ff0c7b82 */ /* 0x000ee20000000a00 */
[----:B0-----:R-:W-:-:S04]  /*0930*/  @P0 IMAD.WIDE.U32 R18, R15, 0x4, R16 ;  /* 0x000000040f120825 */ /* 0x001fc800078e0010 */
[----:B------:R-:W-:Y:S01]  /*0940*/  @P0 IMAD.WIDE.U32 R16, R21, 0x4, R16 ;  /* 0x0000000415100825 */ /* 0x000fe200078e0010 */
[----:B------:R-:W4:Y:S03]  /*0950*/  @P0 LDG.E R4, desc[UR6][R18.64] ;  /* 0x0000000612040981 */ /* 0x000f26000c1e1900 */
[----:B-1----:R-:W-:Y:S02]  /*0960*/  @P0 IMAD.WIDE.U32 R14, R14, 0x4, R8 ;  /* 0x000000040e0e0825 */ /* 0x002fe400078e0008 */
[----:B------:R-:W5:Y:S02]  /*0970*/  @P0 LDG.E R17, desc[UR6][R16.64] ;  /* 0x0000000610110981 */ /* 0x000f64000c1e1900 */
[----:B------:R-:W-:Y:S02]  /*0980*/  @!P1 IMAD R21, R3, R2, R7 ;  /* 0x0000000203159224 */ /* 0x000fe400078e0207 */
[----:B------:R-:W-:Y:S01]  /*0990*/  @P0 IMAD.WIDE.U32 R8, R23, 0x4, R8 ;  /* 0x0000000417080825 */ /* 0x000fe200078e0008 */
[----:B------:R-:W4:Y:S03]  /*09a0*/  @P0 LDG.E R14, desc[UR6][R14.64] ;  /* 0x000000060e0e0981 */ /* 0x000f26000c1e1900 */
[----:B------:R-:W-:-:S02]  /*09b0*/  @!P1 IMAD R7, R7, R5, R0 ;  /* 0x0000000507079224 */ /* 0x000fc400078e0200 */
[----:B--2---:R-:W-:Y:S01]  /*09c0*/  @!P1 IMAD.WIDE.U32 R10, R21, 0x4, R10 ;  /* 0x00000004150a9825 */ /* 0x004fe200078e000a */
[----:B------:R-:W5:Y:S03]  /*09d0*/  @P0 LDG.E R8, desc[UR6][R8.64] ;  /* 0x0000000608080981 */ /* 0x000f66000c1e1900 */
[----:B---3--:R-:W-:Y:S02]  /*09e0*/  @!P1 IMAD.WIDE.U32 R12, R7, 0x4, R12 ;  /* 0x00000004070c9825 */ /* 0x008fe400078e000c */
[----:B------:R-:W2:Y:S04]  /*09f0*/  @!P1 LDG.E R10, desc[UR6][R10.64] ;  /* 0x000000060a0a9981 */ /* 0x000ea8000c1e1900 */
[----:B------:R-:W2:Y:S01]  /*0a00*/  @!P1 LDG.E R12, desc[UR6][R12.64] ;  /* 0x000000060c0c9981 */ /* 0x000ea2000c1e1900 */
[----:B----4-:R-:W-:-:S04]  /*0a10*/  @P0 FFMA R4, R4, R14, R25 ;  /* 0x0000000e04040223 */ /* 0x010fc80000000019 */
[----:B-----5:R-:W-:-:S04]  /*0a20*/  @P0 FFMA R25, R17, R8, R4 ;  /* 0x0000000811190223 */ /* 0x020fc80000000004 */
[----:B--2---:R-:W-:-:S07]  /*0a30*/  @!P1 FFMA R25, R10, R12, R25 ;  /* 0x0000000c0a199223 */ /* 0x004fce0000000019 */
.L_x_0:
[----:B------:R-:W0:Y:S01]  /*0a40*/  LDC.64 R6, c[0x0][0x3a8] ;  /* 0x0000ea00ff067b82 */ /* 0x000e220000000a00 */
[----:B------:R-:W-:Y:S01]  /*0a50*/  IMAD R3, R3, R5, R0 ;  /* 0x0000000503037224 */ /* 0x000fe200078e0200 */
[----:B------:R-:W1:Y:S01]  /*0a60*/  LDCU UR5, c[0x0][0x3a0] ;  /* 0x00007400ff0577ac */ /* 0x000e620008000800 */
[----:B------:R-:W2:Y:S02]  /*0a70*/  LDCU UR8, c[0x0][0x38c] ;  /* 0x00007180ff0877ac */ /* 0x000ea40008000800 */
[----:B0-----:R-:W-:-:S05]  /*0a80*/  IMAD.WIDE.U32 R2, R3, 0x4, R6 ;  /* 0x0000000403027825 */ /* 0x001fca00078e0006 */
[----:B------:R-:W1:Y:S02]  /*0a90*/  LDG.E R0, desc[UR6][R2.64] ;  /* 0x0000000602007981 */ /* 0x000e64000c1e1900 */
[----:B-1----:R-:W-:-:S04]  /*0aa0*/  FMUL R0, R0, UR5 ;  /* 0x0000000500007c20 */ /* 0x002fc80008400000 */
[----:B--2---:R-:W-:-:S05]  /*0ab0*/  FFMA R25, R25, UR8, R0 ;  /* 0x0000000819197c23 */ /* 0x004fca0008000000 */
[----:B------:R-:W-:Y:S01]  /*0ac0*/  STG.E desc[UR6][R2.64], R25 ;  /* 0x0000001902007986 */ /* 0x000fe2000c101906 */
[----:B------:R-:W-:Y:S05]  /*0ad0*/  EXIT ;  /* 0x000000000000794d */ /* 0x000fea0003800000 */
.L_x_4:
[----:B------:R-:W-:-:S00]  /*0ae0*/  BRA `(.L_x_4) ;  /* 0xfffffffc00fc7947 */ /* 0x000fc0000383ffff */
[----:B------:R-:W-:-:S00]  /*0af0*/  NOP ;  /* 0x0000000000007918 */ /* 0x000fc00000000000 */
        /* <DEDUP_REMOVED lines=8> */
.L_x_5:


//--------------------- .nv.shared.reserved.0     --------------------------
	.section	.nv.shared.reserved.0,"aw",@nobits
	.weak		__nv_reservedSMEM_offset_0_alias
	.size		__nv_reservedSMEM_offset_0_alias, 0, 64
	.other		__nv_reservedSMEM_offset_0_alias,@"STO_CUDA_RESERVED_SHARED STV_DEFAULT"
__nv_reservedSMEM_offset_0_alias:
	.zero		0
	.zero		64


//--------------------- .nv.constant0._Z28my_sgemm_global_mem_coalesceiiifPKfS0_fPf --------------------------
	.section	.nv.constant0._Z28my_sgemm_global_mem_coalesceiiifPKfS0_fPf,"a",@progbits
	.sectionflags	@""
	.align	4
.nv.constant0._Z28my_sgemm_global_mem_coalesceiiifPKfS0_fPf:
	.zero		944


//--------------------- SYMBOLS --------------------------

	.type		.nv.reservedSmem.offset0,@object
	.size		.nv.reservedSmem.offset0,0x4
